//
// Generated by NVIDIA NVVM Compiler
//
// Compiler Build ID: CL-36424714
// Cuda compilation tools, release 13.0, V13.0.88
// Based on NVVM 20.0.0
//

.version 9.0
.target sm_100
.address_size 64

	// .globl	_Z12print_kernelv
.extern .func  (.param .b32 func_retval0) vprintf
(
	.param .b64 vprintf_param_0,
	.param .b64 vprintf_param_1
)
;
.global .align 1 .b8 $str[45] = {66, 108, 111, 99, 107, 32, 110, 117, 109, 97, 114, 97, 115, 105, 32, 37, 100, 9, 32, 105, 115, 32, 112, 97, 114, 99, 97, 99, 105, 103, 105, 32, 110, 117, 109, 97, 114, 97, 115, 105, 32, 37, 100, 10};

.visible .entry _Z12print_kernelv()
{
	.local .align 8 .b8 	__local_depot0[8];
	.reg .b64 	%SP;
	.reg .b64 	%SPL;
	.reg .b32 	%r<5>;
	.reg .b64 	%rd<5>;

	mov.u64 	%SPL, __local_depot0;
	cvta.local.u64 	%SP, %SPL;
	add.u64 	%rd1, %SP, 0;
	add.u64 	%rd2, %SPL, 0;
	mov.u32 	%r1, %ctaid.x;
	mov.u32 	%r2, %tid.x;
	st.local.v2.u32 	[%rd2], {%r1, %r2};
	mov.u64 	%rd3, $str;
	cvta.global.u64 	%rd4, %rd3;
	{ // callseq 0, 0
	.param .b64 param0;
	st.param.b64 	[param0], %rd4;
	.param .b64 param1;
	st.param.b64 	[param1], %rd1;
	.param .b32 retval0;
	call.uni (retval0), 
	vprintf, 
	(
	param0, 
	param1
	);
	ld.param.b32 	%r3, [retval0];
	} // callseq 0
	ret;

}


// ===== COMPILED SASS (sm_100) =====

	.target	sm_100

	.elftype	@"ET_EXEC"


//--------------------- .note.nv.tkinfo           --------------------------
	.section	.note.nv.tkinfo,"",@"SHT_NOTE"
	.sectionflags	@"SHF_NOTE_NV_TKINFO"
	.tkinfo
        /*0018*/ 	.word	0x00000002
        /*0030*/ 	.string	""
        /*0030*/ 	.string	"ptxas"
        /*0030*/ 	.string	"Cuda compilation tools, release 13.0, V13.0.88"
        /*0030*/ 	.string	"Build cuda_13.0.r13.0/compiler.36424714_0"
        /*0030*/ 	.string	"-arch sm_100 -m 64 "



//--------------------- .note.nv.cuinfo           --------------------------
	.section	.note.nv.cuinfo,"",@"SHT_NOTE"
	.sectionflags	@"SHF_NOTE_NV_CUINFO"
        /*0018*/ 	.short	0x0002
        /*001a*/ 	.short	0x0064
        /*001c*/ 	.short	0x0082
	.zero		2


//--------------------- .nv.info                  --------------------------
	.section	.nv.info,"",@"SHT_CUDA_INFO"
	.align	4


	//----- nvinfo : EIATTR_REGCOUNT
	.align		4
        /*0000*/ 	.byte	0x04, 0x2f
        /*0002*/ 	.short	(.L_2 - .L_1)
	.align		4
.L_1:
        /*0004*/ 	.word	index@(_Z12print_kernelv)
        /*0008*/ 	.word	0x00000018


	//----- nvinfo : EIATTR_FRAME_SIZE
	.align		4
.L_2:
        /*000c*/ 	.byte	0x04, 0x11
        /*000e*/ 	.short	(.L_4 - .L_3)
	.align		4
.L_3:
        /*0010*/ 	.word	index@(_Z12print_kernelv)
        /*0014*/ 	.word	0x00000008


	//----- nvinfo : EIATTR_MIN_STACK_SIZE
	.align		4
.L_4:
        /*0018*/ 	.byte	0x04, 0x12
        /*001a*/ 	.short	(.L_6 - .L_5)
	.align		4
.L_5:
        /*001c*/ 	.word	index@(_Z12print_kernelv)
        /*0020*/ 	.word	0x00000008
.L_6:


//--------------------- .nv.compat                --------------------------
	.section	.nv.compat,"",@"SHT_CUDA_COMPAT_INFO"
	.align	4
        /*0000*/ 	.byte	0x02, 0x09, 0x00, 0x00, 0x02, 0x02, 0x01, 0x00, 0x02, 0x05, 0x05, 0x00, 0x03, 0x07, 0x01, 0x01
        /*0010*/ 	.byte	0x02, 0x03, 0x00, 0x00, 0x02, 0x06, 0x01, 0x00, 0x04, 0x0b, 0x08, 0x00, 0x09, 0x00, 0x00, 0x00
        /*0020*/ 	.byte	0x00, 0x00, 0x00, 0x00


//--------------------- .nv.info._Z12print_kernelv --------------------------
	.section	.nv.info._Z12print_kernelv,"",@"SHT_CUDA_INFO"
	.sectionflags	@""
	.align	4


	//----- nvinfo : EIATTR_CUDA_API_VERSION
	.align		4
        /*0000*/ 	.byte	0x04, 0x37
        /*0002*/ 	.short	(.L_8 - .L_7)
.L_7:
        /*0004*/ 	.word	0x00000082


	//----- nvinfo : EIATTR_SPARSE_MMA_MASK
	.align		4
.L_8:
        /*0008*/ 	.byte	0x03, 0x50
        /*000a*/ 	.short	0x0000


	//----- nvinfo : EIATTR_MAXREG_COUNT
	.align		4
        /*000c*/ 	.byte	0x03, 0x1b
        /*000e*/ 	.short	0x00ff


	//----- nvinfo : EIATTR_EXTERNS
	.align		4
        /*0010*/ 	.byte	0x04, 0x0f
        /*0012*/ 	.short	(.L_10 - .L_9)


	//   ....[0]....
	.align		4
.L_9:
        /*0014*/ 	.word	index@(vprintf)


	//----- nvinfo : EIATTR_MERCURY_ISA_VERSION
	.align		4
.L_10:
        /*0018*/ 	.byte	0x03, 0x5f
        /*001a*/ 	.short	0x0101


	//----- nvinfo : EIATTR_VRC_CTA_INIT_COUNT
	.align		4
        /*001c*/ 	.byte	0x02, 0x4a
	.zero		1
	.zero		1


	//----- nvinfo : EIATTR_SYSCALL_OFFSETS
	.align		4
        /*0020*/ 	.byte	0x04, 0x46
        /*0022*/ 	.short	(.L_12 - .L_11)


	//   ....[0]....
.L_11:
        /*0024*/ 	.word	0x000000f0


	//----- nvinfo : EIATTR_EXIT_INSTR_OFFSETS
	.align		4
.L_12:
        /*0028*/ 	.byte	0x04, 0x1c
        /*002a*/ 	.short	(.L_14 - .L_13)


	//   ....[0]....
.L_13:
        /*002c*/ 	.word	0x00000100


	//----- nvinfo : EIATTR_SW_WAR
	.align		4
.L_14:
        /*0030*/ 	.byte	0x04, 0x36
        /*0032*/ 	.short	(.L_16 - .L_15)
.L_15:
        /*0034*/ 	.word	0x00000008
.L_16:


//--------------------- .nv.callgraph             --------------------------
	.section	.nv.callgraph,"",@"SHT_CUDA_CALLGRAPH"
	.align	4
	.sectionentsize	8
	.align		4
        /*0000*/ 	.word	0x00000000
	.align		4
        /*0004*/ 	.word	0xffffffff
	.align		4
        /*0008*/ 	.word	index@(_Z12print_kernelv)
	.align		4
        /*000c*/ 	.word	index@(vprintf)
	.align		4
        /*0010*/ 	.word	0x00000000
	.align		4
        /*0014*/ 	.word	0xfffffffe
	.align		4
        /*0018*/ 	.word	0x00000000
	.align		4
        /*001c*/ 	.word	0xfffffffd
	.align		4
        /*0020*/ 	.word	0x00000000
	.align		4
        /*0024*/ 	.word	0xfffffffc


//--------------------- .nv.constant4             --------------------------
	.section	.nv.constant4,"a",@progbits
	.align	8
	.align		8
.nv.constant4:
        /*0000*/ 	.dword	vprintf
	.align		8
        /*0008*/ 	.dword	$str


//--------------------- .text._Z12print_kernelv   --------------------------
	.section	.text._Z12print_kernelv,"ax",@progbits
	.align	128
        .global         _Z12print_kernelv
        .type           _Z12print_kernelv,@function
        .size           _Z12print_kernelv,(.L_x_2 - _Z12print_kernelv)
        .other          _Z12print_kernelv,@"STO_CUDA_ENTRY STV_DEFAULT"
_Z12print_kernelv:
.text._Z12print_kernelv:
[----:B------:R-:W0:Y:S01]  /*0000*/  LDC R1, c[0x0][0x37c] ;  /* 0x0000df00ff017b82 */ /* 0x000e220000000800 */
[----:B------:R-:W1:Y:S01]  /*0010*/  S2R R8, SR_CTAID.X ;  /* 0x0000000000087919 */ /* 0x000e620000002500 */
[----:B0-----:R-:W-:Y:S01]  /*0020*/  VIADD R1, R1, 0xfffffff8 ;  /* 0xfffffff801017836 */ /* 0x001fe20000000000 */
[----:B------:R-:W-:Y:S01]  /*0030*/  MOV R0, 0x0 ;  /* 0x0000000000007802 */ /* 0x000fe20000000f00 */
[----:B------:R-:W0:Y:S01]  /*0040*/  LDCU UR4, c[0x0][0x2f8] ;  /* 0x00005f00ff0477ac */ /* 0x000e220008000800 */
[----:B------:R-:W1:Y:S03]  /*0050*/  S2R R9, SR_TID.X ;  /* 0x0000000000097919 */ /* 0x000e660000002100 */
[----:B------:R2:W3:Y:S01]  /*0060*/  LDC.64 R2, c[0x4][R0] ;  /* 0x0100000000027b82 */ /* 0x0004e20000000a00 */
[----:B------:R-:W4:Y:S01]  /*0070*/  LDCU.64 UR6, c[0x4][0x8] ;  /* 0x01000100ff0677ac */ /* 0x000f220008000a00 */
[----:B------:R-:W5:Y:S01]  /*0080*/  LDCU UR5, c[0x0][0x2fc] ;  /* 0x00005f80ff0577ac */ /* 0x000f620008000800 */
[----:B0-----:R-:W-:Y:S01]  /*0090*/  IADD3 R6, P0, PT, R1, UR4, RZ ;  /* 0x0000000401067c10 */ /* 0x001fe2000ff1e0ff */
[----:B----4-:R-:W-:Y:S01]  /*00a0*/  IMAD.U32 R4, RZ, RZ, UR6 ;  /* 0x00000006ff047e24 */ /* 0x010fe2000f8e00ff */
[----:B------:R-:W-:-:S03]  /*00b0*/  MOV R5, UR7 ;  /* 0x0000000700057c02 */ /* 0x000fc60008000f00 */
[----:B-----5:R-:W-:Y:S01]  /*00c0*/  IMAD.X R7, RZ, RZ, UR5, P0 ;  /* 0x00000005ff077e24 */ /* 0x020fe200080e06ff */
[----:B-1----:R2:W-:Y:S07]  /*00d0*/  STL.64 [R1], R8 ;  /* 0x0000000801007387 */ /* 0x0025ee0000100a00 */
[----:B------:R-:W-:-:S07]  /*00e0*/  LEPC R20, `(.L_x_0) ;  /* 0x000000001014794e */ /* 0x000fce0000000000 */
[----:B--23--:R-:W-:Y:S05]  /*00f0*/  CALL.ABS.NOINC R2 ;  /* 0x0000000002007343 */ /* 0x00cfea0003c00000 */
.L_x_0:
[----:B------:R-:W-:Y:S05]  /*0100*/  EXIT ;  /* 0x000000000000794d */ /* 0x000fea0003800000 */
.L_x_1:
[----:B------:R-:W-:-:S00]  /*0110*/  BRA `(.L_x_1) ;  /* 0xfffffffc00fc7947 */ /* 0x000fc0000383ffff */
[----:B------:R-:W-:-:S00]  /*0120*/  NOP ;  /* 0x0000000000007918 */ /* 0x000fc00000000000 */
        /* <DEDUP_REMOVED lines=13> */
.L_x_2:


//--------------------- .nv.global.init           --------------------------
	.section	.nv.global.init,"aw",@progbits
.nv.global.init:
	.type		$str,@object
	.size		$str,(.L_0 - $str)
$str:
        /*0000*/ 	.byte	0x42, 0x6c, 0x6f, 0x63, 0x6b, 0x20, 0x6e, 0x75, 0x6d, 0x61, 0x72, 0x61, 0x73, 0x69, 0x20, 0x25
        /*0010*/ 	.byte	0x64, 0x09, 0x20, 0x69, 0x73, 0x20, 0x70, 0x61, 0x72, 0x63, 0x61, 0x63, 0x69, 0x67, 0x69, 0x20
        /*0020*/ 	.byte	0x6e, 0x75, 0x6d, 0x61, 0x72, 0x61, 0x73, 0x69, 0x20, 0x25, 0x64, 0x0a, 0x00
.L_0:


//--------------------- .nv.shared.reserved.0     --------------------------
	.section	.nv.shared.reserved.0,"aw",@nobits
	.weak		__nv_reservedSMEM_offset_0_alias
	.size		__nv_reservedSMEM_offset_0_alias, 0, 64
	.other		__nv_reservedSMEM_offset_0_alias,@"STO_CUDA_RESERVED_SHARED STV_DEFAULT"
__nv_reservedSMEM_offset_0_alias:
	.zero		0
	.zero		64


//--------------------- .nv.constant0._Z12print_kernelv --------------------------
	.section	.nv.constant0._Z12print_kernelv,"a",@progbits
	.sectionflags	@""
	.align	4
.nv.constant0._Z12print_kernelv:
	.zero		896


//--------------------- SYMBOLS --------------------------

	.type		.nv.reservedSmem.offset0,@object
	.size		.nv.reservedSmem.offset0,0x4
	.type		vprintf,@function
